	.headerflags	@"EF_CUDA_TEXMODE_UNIFIED EF_CUDA_64BIT_ADDRESS EF_CUDA_ACCELERATORS EF_CUDA_SM90 EF_CUDA_VIRTUAL_SM(EF_CUDA_SM90)"
	.elftype	@"ET_EXEC"


//--------------------- .nv.info                  --------------------------
	.section	.nv.info,"",@"SHT_CUDA_INFO"
	.align	4


	//----- nvinfo : EIATTR_REGCOUNT
	.align		4
        /*0000*/ 	.byte	0x04, 0x2f
        /*0002*/ 	.short	(.L_1 - .L_0)
	.align		4
.L_0:
        /*0004*/ 	.word	index@(triton_poi_fused_convolution_34)
        /*0008*/ 	.word	0x0000000e


	//----- nvinfo : EIATTR_MIN_STACK_SIZE
	.align		4
.L_1:
        /*000c*/ 	.byte	0x04, 0x12
        /*000e*/ 	.short	(.L_3 - .L_2)
	.align		4
.L_2:
        /*0010*/ 	.word	index@(triton_poi_fused_convolution_34)
        /*0014*/ 	.word	0x00000000


	//----- nvinfo : EIATTR_FRAME_SIZE
	.align		4
.L_3:
        /*0018*/ 	.byte	0x04, 0x11
        /*001a*/ 	.short	(.L_5 - .L_4)
	.align		4
.L_4:
        /*001c*/ 	.word	index@(triton_poi_fused_convolution_34)
        /*0020*/ 	.word	0x00000000


	//----- nvinfo : EIATTR_MIN_STACK_SIZE
	.align		4
.L_5:
        /*0024*/ 	.byte	0x04, 0x12
        /*0026*/ 	.short	(.L_7 - .L_6)
	.align		4
.L_6:
        /*0028*/ 	.word	index@(triton_poi_fused_convolution_34)
        /*002c*/ 	.word	0x00000000
.L_7:


//--------------------- .nv.info.triton_poi_fused_convolution_34 --------------------------
	.section	.nv.info.triton_poi_fused_convolution_34,"",@"SHT_CUDA_INFO"
	.sectionflags	@""
	.align	4


	//----- nvinfo : EIATTR_CUDA_API_VERSION
	.align		4
        /*0000*/ 	.byte	0x04, 0x37
        /*0002*/ 	.short	(.L_9 - .L_8)
.L_8:
        /*0004*/ 	.word	0x0000007c


	//----- nvinfo : EIATTR_KPARAM_INFO
	.align		4
.L_9:
        /*0008*/ 	.byte	0x04, 0x17
        /*000a*/ 	.short	(.L_11 - .L_10)
.L_10:
        /*000c*/ 	.word	0x00000000
        /*0010*/ 	.short	0x0002
        /*0012*/ 	.short	0x0010
        /*0014*/ 	.byte	0x00, 0xf0, 0x11, 0x00


	//----- nvinfo : EIATTR_KPARAM_INFO
	.align		4
.L_11:
        /*0018*/ 	.byte	0x04, 0x17
        /*001a*/ 	.short	(.L_13 - .L_12)
.L_12:
        /*001c*/ 	.word	0x00000000
        /*0020*/ 	.short	0x0001
        /*0022*/ 	.short	0x0008
        /*0024*/ 	.byte	0x00, 0xf4, 0x21, 0x00


	//----- nvinfo : EIATTR_KPARAM_INFO
	.align		4
.L_13:
        /*0028*/ 	.byte	0x04, 0x17
        /*002a*/ 	.short	(.L_15 - .L_14)
.L_14:
        /*002c*/ 	.word	0x00000000
        /*0030*/ 	.short	0x0000
        /*0032*/ 	.short	0x0000
        /*0034*/ 	.byte	0x00, 0xf4, 0x21, 0x00


	//----- nvinfo : EIATTR_SPARSE_MMA_MASK
	.align		4
.L_15:
        /*0038*/ 	.byte	0x03, 0x50
        /*003a*/ 	.short	0x0000


	//----- nvinfo : EIATTR_MAXREG_COUNT
	.align		4
        /*003c*/ 	.byte	0x03, 0x1b
        /*003e*/ 	.short	0x00ff


	//----- nvinfo : EIATTR_EXIT_INSTR_OFFSETS
	.align		4
        /*0040*/ 	.byte	0x04, 0x1c
        /*0042*/ 	.short	(.L_17 - .L_16)


	//   ....[0]....
.L_16:
        /*0044*/ 	.word	0x00000170


	//----- nvinfo : EIATTR_REQNTID
	.align		4
.L_17:
        /*0048*/ 	.byte	0x04, 0x10
        /*004a*/ 	.short	(.L_19 - .L_18)
.L_18:
        /*004c*/ 	.word	0x00000100
        /*0050*/ 	.word	0x00000001
        /*0054*/ 	.word	0x00000001


	//----- nvinfo : EIATTR_CBANK_PARAM_SIZE
	.align		4
.L_19:
        /*0058*/ 	.byte	0x03, 0x19
        /*005a*/ 	.short	0x0014


	//----- nvinfo : EIATTR_PARAM_CBANK
	.align		4
        /*005c*/ 	.byte	0x04, 0x0a
        /*005e*/ 	.short	(.L_21 - .L_20)
	.align		4
.L_20:
        /*0060*/ 	.word	index@(.nv.constant0.triton_poi_fused_convolution_34)
        /*0064*/ 	.short	0x0210
        /*0066*/ 	.short	0x0014


	//----- nvinfo : EIATTR_SW_WAR
	.align		4
.L_21:
        /*0068*/ 	.byte	0x04, 0x36
        /*006a*/ 	.short	(.L_23 - .L_22)
.L_22:
        /*006c*/ 	.word	0x00000008
.L_23:


//--------------------- .nv.callgraph             --------------------------
	.section	.nv.callgraph,"",@"SHT_CUDA_CALLGRAPH"
	.align	4
	.sectionentsize	8
	.align		4
        /*0000*/ 	.word	0x00000000
	.align		4
        /*0004*/ 	.word	0xffffffff
	.align		4
        /*0008*/ 	.word	0x00000000
	.align		4
        /*000c*/ 	.word	0xfffffffe
	.align		4
        /*0010*/ 	.word	0x00000000
	.align		4
        /*0014*/ 	.word	0xfffffffd
	.align		4
        /*0018*/ 	.word	0x00000000
	.align		4
        /*001c*/ 	.word	0xfffffffc


//--------------------- .text.triton_poi_fused_convolution_34 --------------------------
	.section	.text.triton_poi_fused_convolution_34,"ax",@progbits
	.align	128
        .global         triton_poi_fused_convolution_34
        .type           triton_poi_fused_convolution_34,@function
        .size           triton_poi_fused_convolution_34,(.L_x_1 - triton_poi_fused_convolution_34)
        .other          triton_poi_fused_convolution_34,@"STO_CUDA_ENTRY STV_DEFAULT"
triton_poi_fused_convolution_34:
.text.triton_poi_fused_convolution_34:
[----:B------:R-:W-:Y:S01]  /*0000*/  LDC R1, c[0x0][0x28] ;  /* 0x00000a00ff017b82 */ /* 0x000fe20000000800 */
[----:B------:R-:W1:Y:S07]  /*0010*/  S2R R0, SR_TID.X ;  /* 0x0000000000007919 */ /* 0x000e6e0000002100 */
[----:B------:R-:W2:Y:S01]  /*0020*/  LDC.64 R4, c[0x0][0x218] ;  /* 0x00008600ff047b82 */ /* 0x000ea20000000a00 */
[----:B------:R-:W-:Y:S01]  /*0030*/  ULDC.64 UR4, c[0x0][0x208] ;  /* 0x0000820000047ab9 */ /* 0x000fe20000000a00 */
[----:B------:R-:W3:Y:S06]  /*0040*/  S2R R7, SR_CTAID.X ;  /* 0x0000000000077919 */ /* 0x000eec0000002500 */
[----:B------:R-:W4:Y:S01]  /*0050*/  LDC.64 R2, c[0x0][0x210] ;  /* 0x00008400ff027b82 */ /* 0x000f220000000a00 */
[----:B-1----:R-:W-:-:S04]  /*0060*/  SHF.L.U32 R0, R0, 0x1, RZ ;  /* 0x0000000100007819 */ /* 0x002fc800000006ff */
[----:B------:R-:W-:-:S04]  /*0070*/  LOP3.LUT R0, R0, 0x1fe, RZ, 0xc0, !PT ;  /* 0x000001fe00007812 */ /* 0x000fc800078ec0ff */
[----:B---3--:R-:W-:-:S05]  /*0080*/  LEA R7, R7, R0, 0x9 ;  /* 0x0000000007077211 */ /* 0x008fca00078e48ff */
[----:B------:R-:W-:-:S04]  /*0090*/  IMAD.HI R0, R7, 0x78787879, RZ ;  /* 0x7878787907007827 */ /* 0x000fc800078e02ff */
[----:B----4-:R-:W-:Y:S01]  /*00a0*/  IMAD.WIDE R2, R7, 0x4, R2 ;  /* 0x0000000407027825 */ /* 0x010fe200078e0202 */
[----:B------:R-:W-:-:S04]  /*00b0*/  SHF.R.U32.HI R9, RZ, 0x1f, R0 ;  /* 0x0000001fff097819 */ /* 0x000fc80000011600 */
[----:B------:R-:W-:Y:S01]  /*00c0*/  LEA.HI.SX32 R9, R0, R9, 0x15 ;  /* 0x0000000900097211 */ /* 0x000fe200078faaff */
[----:B------:R-:W3:Y:S04]  /*00d0*/  LDG.E.64 R6, desc[UR4][R2.64] ;  /* 0x0000000402067981 */ /* 0x000ee8000c1e1b00 */
[----:B------:R-:W-:-:S05]  /*00e0*/  IMAD.HI R0, R9, 0x38e38e39, RZ ;  /* 0x38e38e3909007827 */ /* 0x000fca00078e02ff */
[----:B------:R-:W-:-:S04]  /*00f0*/  SHF.R.U32.HI R11, RZ, 0x1f, R0 ;  /* 0x0000001fff0b7819 */ /* 0x000fc80000011600 */
[----:B------:R-:W-:-:S05]  /*0100*/  LEA.HI.SX32 R0, R0, R11, 0x1a ;  /* 0x0000000b00007211 */ /* 0x000fca00078fd2ff */
[----:B------:R-:W-:-:S04]  /*0110*/  IMAD R9, R0, -0x120, R9 ;  /* 0xfffffee000097824 */ /* 0x000fc800078e0209 */
[----:B--2---:R-:W-:-:S06]  /*0120*/  IMAD.WIDE R4, R9, 0x4, R4 ;  /* 0x0000000409047825 */ /* 0x004fcc00078e0204 */
[----:B------:R-:W3:Y:S02]  /*0130*/  LDG.E.EL R4, desc[UR4][R4.64] ;  /* 0x0000000404047981 */ /* 0x000ee4000c2e1900 */
[--C-:B---3--:R-:W-:Y:S01]  /*0140*/  FADD R6, R6, R4.reuse ;  /* 0x0000000406067221 */ /* 0x108fe20000000000 */
[----:B------:R-:W-:-:S05]  /*0150*/  FADD R7, R7, R4 ;  /* 0x0000000407077221 */ /* 0x000fca0000000000 */
[----:B------:R-:W-:Y:S01]  /*0160*/  STG.E.64 desc[UR4][R2.64], R6 ;  /* 0x0000000602007986 */ /* 0x000fe2000c101b04 */
[----:B------:R-:W-:Y:S05]  /*0170*/  EXIT ;  /* 0x000000000000794d */ /* 0x000fea0003800000 */
.L_x_0:
[----:B------:R-:W-:-:S00]  /*0180*/  BRA `(.L_x_0) ;  /* 0xfffffffc00fc7947 */ /* 0x000fc0000383ffff */
[----:B------:R-:W-:-:S00]  /*0190*/  NOP ;  /* 0x0000000000007918 */ /* 0x000fc00000000000 */
        /* <DEDUP_REMOVED lines=14> */
.L_x_1:


//--------------------- .nv.constant0.triton_poi_fused_convolution_34 --------------------------
	.section	.nv.constant0.triton_poi_fused_convolution_34,"a",@progbits
	.sectionflags	@""
	.align	4
.nv.constant0.triton_poi_fused_convolution_34:
	.zero		548
